//
// Generated by NVIDIA NVVM Compiler
//
// Compiler Build ID: CL-36424714
// Cuda compilation tools, release 13.0, V13.0.88
// Based on NVVM 20.0.0
//

.version 9.0
.target sm_100
.address_size 64

	// .globl	_ZN4math14VectorMultiplyEPfS0_S0_

.visible .entry _ZN4math14VectorMultiplyEPfS0_S0_(
	.param .u64 .ptr .align 1 _ZN4math14VectorMultiplyEPfS0_S0__param_0,
	.param .u64 .ptr .align 1 _ZN4math14VectorMultiplyEPfS0_S0__param_1,
	.param .u64 .ptr .align 1 _ZN4math14VectorMultiplyEPfS0_S0__param_2
)
{
	.reg .b32 	%r<2>;
	.reg .b32 	%f<4>;
	.reg .b64 	%rd<11>;

	ld.param.u64 	%rd1, [_ZN4math14VectorMultiplyEPfS0_S0__param_0];
	ld.param.u64 	%rd2, [_ZN4math14VectorMultiplyEPfS0_S0__param_1];
	ld.param.u64 	%rd3, [_ZN4math14VectorMultiplyEPfS0_S0__param_2];
	cvta.to.global.u64 	%rd4, %rd1;
	cvta.to.global.u64 	%rd5, %rd3;
	cvta.to.global.u64 	%rd6, %rd2;
	mov.u32 	%r1, %tid.x;
	mul.wide.u32 	%rd7, %r1, 4;
	add.s64 	%rd8, %rd6, %rd7;
	ld.global.f32 	%f1, [%rd8];
	add.s64 	%rd9, %rd5, %rd7;
	ld.global.f32 	%f2, [%rd9];
	mul.f32 	%f3, %f1, %f2;
	add.s64 	%rd10, %rd4, %rd7;
	st.global.f32 	[%rd10], %f3;
	ret;

}


// ===== COMPILED SASS (sm_100) =====

	.target	sm_100

	.elftype	@"ET_EXEC"


//--------------------- .note.nv.tkinfo           --------------------------
	.section	.note.nv.tkinfo,"",@"SHT_NOTE"
	.sectionflags	@"SHF_NOTE_NV_TKINFO"
	.tkinfo
        /*0018*/ 	.word	0x00000002
        /*0030*/ 	.string	""
        /*0030*/ 	.string	"ptxas"
        /*0030*/ 	.string	"Cuda compilation tools, release 13.0, V13.0.88"
        /*0030*/ 	.string	"Build cuda_13.0.r13.0/compiler.36424714_0"
        /*0030*/ 	.string	"-arch sm_100 -m 64 "



//--------------------- .note.nv.cuinfo           --------------------------
	.section	.note.nv.cuinfo,"",@"SHT_NOTE"
	.sectionflags	@"SHF_NOTE_NV_CUINFO"
        /*0018*/ 	.short	0x0002
        /*001a*/ 	.short	0x0064
        /*001c*/ 	.short	0x0082
	.zero		2


//--------------------- .nv.info                  --------------------------
	.section	.nv.info,"",@"SHT_CUDA_INFO"
	.align	4


	//----- nvinfo : EIATTR_REGCOUNT
	.align		4
        /*0000*/ 	.byte	0x04, 0x2f
        /*0002*/ 	.short	(.L_1 - .L_0)
	.align		4
.L_0:
        /*0004*/ 	.word	index@(_ZN4math14VectorMultiplyEPfS0_S0_)
        /*0008*/ 	.word	0x0000000c


	//----- nvinfo : EIATTR_FRAME_SIZE
	.align		4
.L_1:
        /*000c*/ 	.byte	0x04, 0x11
        /*000e*/ 	.short	(.L_3 - .L_2)
	.align		4
.L_2:
        /*0010*/ 	.word	index@(_ZN4math14VectorMultiplyEPfS0_S0_)
        /*0014*/ 	.word	0x00000000


	//----- nvinfo : EIATTR_MIN_STACK_SIZE
	.align		4
.L_3:
        /*0018*/ 	.byte	0x04, 0x12
        /*001a*/ 	.short	(.L_5 - .L_4)
	.align		4
.L_4:
        /*001c*/ 	.word	index@(_ZN4math14VectorMultiplyEPfS0_S0_)
        /*0020*/ 	.word	0x00000000
.L_5:


//--------------------- .nv.compat                --------------------------
	.section	.nv.compat,"",@"SHT_CUDA_COMPAT_INFO"
	.align	4
        /*0000*/ 	.byte	0x02, 0x09, 0x00, 0x00, 0x02, 0x02, 0x01, 0x00, 0x02, 0x05, 0x05, 0x00, 0x03, 0x07, 0x01, 0x01
        /*0010*/ 	.byte	0x02, 0x03, 0x00, 0x00, 0x02, 0x06, 0x01, 0x00, 0x04, 0x0b, 0x08, 0x00, 0x09, 0x00, 0x00, 0x00
        /*0020*/ 	.byte	0x00, 0x00, 0x00, 0x00


//--------------------- .nv.info._ZN4math14VectorMultiplyEPfS0_S0_ --------------------------
	.section	.nv.info._ZN4math14VectorMultiplyEPfS0_S0_,"",@"SHT_CUDA_INFO"
	.sectionflags	@""
	.align	4


	//----- nvinfo : EIATTR_CUDA_API_VERSION
	.align		4
        /*0000*/ 	.byte	0x04, 0x37
        /*0002*/ 	.short	(.L_7 - .L_6)
.L_6:
        /*0004*/ 	.word	0x00000082


	//----- nvinfo : EIATTR_KPARAM_INFO
	.align		4
.L_7:
        /*0008*/ 	.byte	0x04, 0x17
        /*000a*/ 	.short	(.L_9 - .L_8)
.L_8:
        /*000c*/ 	.word	0x00000000
        /*0010*/ 	.short	0x0002
        /*0012*/ 	.short	0x0010
        /*0014*/ 	.byte	0x00, 0xf5, 0x21, 0x00


	//----- nvinfo : EIATTR_KPARAM_INFO
	.align		4
.L_9:
        /*0018*/ 	.byte	0x04, 0x17
        /*001a*/ 	.short	(.L_11 - .L_10)
.L_10:
        /*001c*/ 	.word	0x00000000
        /*0020*/ 	.short	0x0001
        /*0022*/ 	.short	0x0008
        /*0024*/ 	.byte	0x00, 0xf5, 0x21, 0x00


	//----- nvinfo : EIATTR_KPARAM_INFO
	.align		4
.L_11:
        /*0028*/ 	.byte	0x04, 0x17
        /*002a*/ 	.short	(.L_13 - .L_12)
.L_12:
        /*002c*/ 	.word	0x00000000
        /*0030*/ 	.short	0x0000
        /*0032*/ 	.short	0x0000
        /*0034*/ 	.byte	0x00, 0xf5, 0x21, 0x00


	//----- nvinfo : EIATTR_SPARSE_MMA_MASK
	.align		4
.L_13:
        /*0038*/ 	.byte	0x03, 0x50
        /*003a*/ 	.short	0x0000


	//----- nvinfo : EIATTR_MAXREG_COUNT
	.align		4
        /*003c*/ 	.byte	0x03, 0x1b
        /*003e*/ 	.short	0x00ff


	//----- nvinfo : EIATTR_MERCURY_ISA_VERSION
	.align		4
        /*0040*/ 	.byte	0x03, 0x5f
        /*0042*/ 	.short	0x0101


	//----- nvinfo : EIATTR_VRC_CTA_INIT_COUNT
	.align		4
        /*0044*/ 	.byte	0x02, 0x4a
	.zero		1
	.zero		1


	//----- nvinfo : EIATTR_EXIT_INSTR_OFFSETS
	.align		4
        /*0048*/ 	.byte	0x04, 0x1c
        /*004a*/ 	.short	(.L_15 - .L_14)


	//   ....[0]....
.L_14:
        /*004c*/ 	.word	0x000000d0


	//----- nvinfo : EIATTR_CBANK_PARAM_SIZE
	.align		4
.L_15:
        /*0050*/ 	.byte	0x03, 0x19
        /*0052*/ 	.short	0x0018


	//----- nvinfo : EIATTR_PARAM_CBANK
	.align		4
        /*0054*/ 	.byte	0x04, 0x0a
        /*0056*/ 	.short	(.L_17 - .L_16)
	.align		4
.L_16:
        /*0058*/ 	.word	index@(.nv.constant0._ZN4math14VectorMultiplyEPfS0_S0_)
        /*005c*/ 	.short	0x0380
        /*005e*/ 	.short	0x0018


	//----- nvinfo : EIATTR_SW_WAR
	.align		4
.L_17:
        /*0060*/ 	.byte	0x04, 0x36
        /*0062*/ 	.short	(.L_19 - .L_18)
.L_18:
        /*0064*/ 	.word	0x00000008
.L_19:


//--------------------- .nv.callgraph             --------------------------
	.section	.nv.callgraph,"",@"SHT_CUDA_CALLGRAPH"
	.align	4
	.sectionentsize	8
	.align		4
        /*0000*/ 	.word	0x00000000
	.align		4
        /*0004*/ 	.word	0xffffffff
	.align		4
        /*0008*/ 	.word	0x00000000
	.align		4
        /*000c*/ 	.word	0xfffffffe
	.align		4
        /*0010*/ 	.word	0x00000000
	.align		4
        /*0014*/ 	.word	0xfffffffd
	.align		4
        /*0018*/ 	.word	0x00000000
	.align		4
        /*001c*/ 	.word	0xfffffffc


//--------------------- .text._ZN4math14VectorMultiplyEPfS0_S0_ --------------------------
	.section	.text._ZN4math14VectorMultiplyEPfS0_S0_,"ax",@progbits
	.align	128
        .global         _ZN4math14VectorMultiplyEPfS0_S0_
        .type           _ZN4math14VectorMultiplyEPfS0_S0_,@function
        .size           _ZN4math14VectorMultiplyEPfS0_S0_,(.L_x_1 - _ZN4math14VectorMultiplyEPfS0_S0_)
        .other          _ZN4math14VectorMultiplyEPfS0_S0_,@"STO_CUDA_ENTRY STV_DEFAULT"
_ZN4math14VectorMultiplyEPfS0_S0_:
.text._ZN4math14VectorMultiplyEPfS0_S0_:
[----:B------:R-:W-:Y:S01]  /*0000*/  LDC R1, c[0x0][0x37c] ;  /* 0x0000df00ff017b82 */ /* 0x000fe20000000800 */
[----:B------:R-:W0:Y:S07]  /*0010*/  S2R R9, SR_TID.X ;  /* 0x0000000000097919 */ /* 0x000e2e0000002100 */
[----:B------:R-:W0:Y:S01]  /*0020*/  LDC.64 R2, c[0x0][0x388] ;  /* 0x0000e200ff027b82 */ /* 0x000e220000000a00 */
[----:B------:R-:W1:Y:S07]  /*0030*/  LDCU.64 UR4, c[0x0][0x358] ;  /* 0x00006b00ff0477ac */ /* 0x000e6e0008000a00 */
[----:B------:R-:W2:Y:S08]  /*0040*/  LDC.64 R4, c[0x0][0x390] ;  /* 0x0000e400ff047b82 */ /* 0x000eb00000000a00 */
[----:B------:R-:W3:Y:S01]  /*0050*/  LDC.64 R6, c[0x0][0x380] ;  /* 0x0000e000ff067b82 */ /* 0x000ee20000000a00 */
[----:B0-----:R-:W-:-:S04]  /*0060*/  IMAD.WIDE.U32 R2, R9, 0x4, R2 ;  /* 0x0000000409027825 */ /* 0x001fc800078e0002 */
[C---:B--2---:R-:W-:Y:S02]  /*0070*/  IMAD.WIDE.U32 R4, R9.reuse, 0x4, R4 ;  /* 0x0000000409047825 */ /* 0x044fe400078e0004 */
[----:B-1----:R-:W2:Y:S04]  /*0080*/  LDG.E R2, desc[UR4][R2.64] ;  /* 0x0000000402027981 */ /* 0x002ea8000c1e1900 */
[----:B------:R-:W2:Y:S01]  /*0090*/  LDG.E R5, desc[UR4][R4.64] ;  /* 0x0000000404057981 */ /* 0x000ea2000c1e1900 */
[----:B---3--:R-:W-:-:S04]  /*00a0*/  IMAD.WIDE.U32 R6, R9, 0x4, R6 ;  /* 0x0000000409067825 */ /* 0x008fc800078e0006 */
[----:B--2---:R-:W-:-:S05]  /*00b0*/  FMUL R9, R2, R5 ;  /* 0x0000000502097220 */ /* 0x004fca0000400000 */
[----:B------:R-:W-:Y:S01]  /*00c0*/  STG.E desc[UR4][R6.64], R9 ;  /* 0x0000000906007986 */ /* 0x000fe2000c101904 */
[----:B------:R-:W-:Y:S05]  /*00d0*/  EXIT ;  /* 0x000000000000794d */ /* 0x000fea0003800000 */
.L_x_0:
[----:B------:R-:W-:-:S00]  /*00e0*/  BRA `(.L_x_0) ;  /* 0xfffffffc00fc7947 */ /* 0x000fc0000383ffff */
[----:B------:R-:W-:-:S00]  /*00f0*/  NOP ;  /* 0x0000000000007918 */ /* 0x000fc00000000000 */
        /* <DEDUP_REMOVED lines=8> */
.L_x_1:


//--------------------- .nv.shared.reserved.0     --------------------------
	.section	.nv.shared.reserved.0,"aw",@nobits
	.weak		__nv_reservedSMEM_offset_0_alias
	.size		__nv_reservedSMEM_offset_0_alias, 0, 64
	.other		__nv_reservedSMEM_offset_0_alias,@"STO_CUDA_RESERVED_SHARED STV_DEFAULT"
__nv_reservedSMEM_offset_0_alias:
	.zero		0
	.zero		64


//--------------------- .nv.constant0._ZN4math14VectorMultiplyEPfS0_S0_ --------------------------
	.section	.nv.constant0._ZN4math14VectorMultiplyEPfS0_S0_,"a",@progbits
	.sectionflags	@""
	.align	4
.nv.constant0._ZN4math14VectorMultiplyEPfS0_S0_:
	.zero		920


//--------------------- SYMBOLS --------------------------

	.type		.nv.reservedSmem.offset0,@object
	.size		.nv.reservedSmem.offset0,0x4
